	.headerflags	@"EF_CUDA_TEXMODE_UNIFIED EF_CUDA_64BIT_ADDRESS EF_CUDA_ACCELERATORS EF_CUDA_SM90 EF_CUDA_VIRTUAL_SM(EF_CUDA_SM90)"
	.elftype	@"ET_EXEC"


//--------------------- .nv.info                  --------------------------
	.section	.nv.info,"",@"SHT_CUDA_INFO"
	.align	4


	//----- nvinfo : EIATTR_REGCOUNT
	.align		4
        /*0000*/ 	.byte	0x04, 0x2f
        /*0002*/ 	.short	(.L_1 - .L_0)
	.align		4
.L_0:
        /*0004*/ 	.word	index@(triton_poi_fused_max_pool2d_with_indices_20)
        /*0008*/ 	.word	0x0000001e


	//----- nvinfo : EIATTR_MIN_STACK_SIZE
	.align		4
.L_1:
        /*000c*/ 	.byte	0x04, 0x12
        /*000e*/ 	.short	(.L_3 - .L_2)
	.align		4
.L_2:
        /*0010*/ 	.word	index@(triton_poi_fused_max_pool2d_with_indices_20)
        /*0014*/ 	.word	0x00000000


	//----- nvinfo : EIATTR_FRAME_SIZE
	.align		4
.L_3:
        /*0018*/ 	.byte	0x04, 0x11
        /*001a*/ 	.short	(.L_5 - .L_4)
	.align		4
.L_4:
        /*001c*/ 	.word	index@(triton_poi_fused_max_pool2d_with_indices_20)
        /*0020*/ 	.word	0x00000000


	//----- nvinfo : EIATTR_MIN_STACK_SIZE
	.align		4
.L_5:
        /*0024*/ 	.byte	0x04, 0x12
        /*0026*/ 	.short	(.L_7 - .L_6)
	.align		4
.L_6:
        /*0028*/ 	.word	index@(triton_poi_fused_max_pool2d_with_indices_20)
        /*002c*/ 	.word	0x00000000
.L_7:


//--------------------- .nv.info.triton_poi_fused_max_pool2d_with_indices_20 --------------------------
	.section	.nv.info.triton_poi_fused_max_pool2d_with_indices_20,"",@"SHT_CUDA_INFO"
	.sectionflags	@""
	.align	4


	//----- nvinfo : EIATTR_CUDA_API_VERSION
	.align		4
        /*0000*/ 	.byte	0x04, 0x37
        /*0002*/ 	.short	(.L_9 - .L_8)
.L_8:
        /*0004*/ 	.word	0x0000007c


	//----- nvinfo : EIATTR_KPARAM_INFO
	.align		4
.L_9:
        /*0008*/ 	.byte	0x04, 0x17
        /*000a*/ 	.short	(.L_11 - .L_10)
.L_10:
        /*000c*/ 	.word	0x00000000
        /*0010*/ 	.short	0x0004
        /*0012*/ 	.short	0x001c
        /*0014*/ 	.byte	0x00, 0xf0, 0x11, 0x00


	//----- nvinfo : EIATTR_KPARAM_INFO
	.align		4
.L_11:
        /*0018*/ 	.byte	0x04, 0x17
        /*001a*/ 	.short	(.L_13 - .L_12)
.L_12:
        /*001c*/ 	.word	0x00000000
        /*0020*/ 	.short	0x0003
        /*0022*/ 	.short	0x0018
        /*0024*/ 	.byte	0x00, 0xf0, 0x11, 0x00


	//----- nvinfo : EIATTR_KPARAM_INFO
	.align		4
.L_13:
        /*0028*/ 	.byte	0x04, 0x17
        /*002a*/ 	.short	(.L_15 - .L_14)
.L_14:
        /*002c*/ 	.word	0x00000000
        /*0030*/ 	.short	0x0002
        /*0032*/ 	.short	0x0010
        /*0034*/ 	.byte	0x00, 0xf4, 0x21, 0x00


	//----- nvinfo : EIATTR_KPARAM_INFO
	.align		4
.L_15:
        /*0038*/ 	.byte	0x04, 0x17
        /*003a*/ 	.short	(.L_17 - .L_16)
.L_16:
        /*003c*/ 	.word	0x00000000
        /*0040*/ 	.short	0x0001
        /*0042*/ 	.short	0x0008
        /*0044*/ 	.byte	0x00, 0xf4, 0x21, 0x00


	//----- nvinfo : EIATTR_KPARAM_INFO
	.align		4
.L_17:
        /*0048*/ 	.byte	0x04, 0x17
        /*004a*/ 	.short	(.L_19 - .L_18)
.L_18:
        /*004c*/ 	.word	0x00000000
        /*0050*/ 	.short	0x0000
        /*0052*/ 	.short	0x0000
        /*0054*/ 	.byte	0x00, 0xf4, 0x21, 0x00


	//----- nvinfo : EIATTR_SPARSE_MMA_MASK
	.align		4
.L_19:
        /*0058*/ 	.byte	0x03, 0x50
        /*005a*/ 	.short	0x0000


	//----- nvinfo : EIATTR_MAXREG_COUNT
	.align		4
        /*005c*/ 	.byte	0x03, 0x1b
        /*005e*/ 	.short	0x00ff


	//----- nvinfo : EIATTR_EXIT_INSTR_OFFSETS
	.align		4
        /*0060*/ 	.byte	0x04, 0x1c
        /*0062*/ 	.short	(.L_21 - .L_20)


	//   ....[0]....
.L_20:
        /*0064*/ 	.word	0x000007a0


	//   ....[1]....
        /*0068*/ 	.word	0x000007d0


	//----- nvinfo : EIATTR_REQNTID
	.align		4
.L_21:
        /*006c*/ 	.byte	0x04, 0x10
        /*006e*/ 	.short	(.L_23 - .L_22)
.L_22:
        /*0070*/ 	.word	0x00000080
        /*0074*/ 	.word	0x00000001
        /*0078*/ 	.word	0x00000001


	//----- nvinfo : EIATTR_CBANK_PARAM_SIZE
	.align		4
.L_23:
        /*007c*/ 	.byte	0x03, 0x19
        /*007e*/ 	.short	0x0020


	//----- nvinfo : EIATTR_PARAM_CBANK
	.align		4
        /*0080*/ 	.byte	0x04, 0x0a
        /*0082*/ 	.short	(.L_25 - .L_24)
	.align		4
.L_24:
        /*0084*/ 	.word	index@(.nv.constant0.triton_poi_fused_max_pool2d_with_indices_20)
        /*0088*/ 	.short	0x0210
        /*008a*/ 	.short	0x0020


	//----- nvinfo : EIATTR_SW_WAR
	.align		4
.L_25:
        /*008c*/ 	.byte	0x04, 0x36
        /*008e*/ 	.short	(.L_27 - .L_26)
.L_26:
        /*0090*/ 	.word	0x00000008
.L_27:


//--------------------- .nv.callgraph             --------------------------
	.section	.nv.callgraph,"",@"SHT_CUDA_CALLGRAPH"
	.align	4
	.sectionentsize	8
	.align		4
        /*0000*/ 	.word	0x00000000
	.align		4
        /*0004*/ 	.word	0xffffffff
	.align		4
        /*0008*/ 	.word	0x00000000
	.align		4
        /*000c*/ 	.word	0xfffffffe
	.align		4
        /*0010*/ 	.word	0x00000000
	.align		4
        /*0014*/ 	.word	0xfffffffd
	.align		4
        /*0018*/ 	.word	0x00000000
	.align		4
        /*001c*/ 	.word	0xfffffffc


//--------------------- .text.triton_poi_fused_max_pool2d_with_indices_20 --------------------------
	.section	.text.triton_poi_fused_max_pool2d_with_indices_20,"ax",@progbits
	.sectionflags	@"SHF_BARRIERS=1"
	.align	128
        .global         triton_poi_fused_max_pool2d_with_indices_20
        .type           triton_poi_fused_max_pool2d_with_indices_20,@function
        .size           triton_poi_fused_max_pool2d_with_indices_20,(.L_x_1 - triton_poi_fused_max_pool2d_with_indices_20)
        .other          triton_poi_fused_max_pool2d_with_indices_20,@"STO_CUDA_ENTRY STV_DEFAULT"
triton_poi_fused_max_pool2d_with_indices_20:
.text.triton_poi_fused_max_pool2d_with_indices_20:
[----:B------:R-:W0:Y:S01]  /*0000*/  LDC R1, c[0x0][0x28] ;  /* 0x00000a00ff017b82 */ /* 0x000e220000000800 */
[----:B------:R-:W1:Y:S07]  /*0010*/  S2R R13, SR_CTAID.X ;  /* 0x00000000000d7919 */ /* 0x000e6e0000002500 */
[----:B------:R-:W2:Y:S01]  /*0020*/  LDC.64 R2, c[0x0][0x210] ;  /* 0x00008400ff027b82 */ /* 0x000ea20000000a00 */
[----:B------:R-:W-:Y:S01]  /*0030*/  CS2R R14, SRZ ;  /* 0x00000000000e7805 */ /* 0x000fe2000001ff00 */
[----:B------:R-:W-:Y:S01]  /*0040*/  ULDC.64 UR6, c[0x0][0x208] ;  /* 0x0000820000067ab9 */ /* 0x000fe20000000a00 */
[----:B------:R-:W3:Y:S01]  /*0050*/  S2R R0, SR_TID.X ;  /* 0x0000000000007919 */ /* 0x000ee20000002100 */
[----:B------:R-:W4:Y:S01]  /*0060*/  S2R R10, SR_CTAID.Y ;  /* 0x00000000000a7919 */ /* 0x000f220000002600 */
[----:B------:R-:W-:-:S02]  /*0070*/  IMAD.MOV.U32 R22, RZ, RZ, RZ ;  /* 0x000000ffff167224 */ /* 0x000fc400078e00ff */
[----:B------:R-:W-:Y:S02]  /*0080*/  IMAD.MOV.U32 R17, RZ, RZ, RZ ;  /* 0x000000ffff117224 */ /* 0x000fe400078e00ff */
[----:B------:R-:W-:Y:S02]  /*0090*/  IMAD.MOV.U32 R24, RZ, RZ, RZ ;  /* 0x000000ffff187224 */ /* 0x000fe400078e00ff */
[----:B------:R-:W-:Y:S01]  /*00a0*/  IMAD.MOV.U32 R26, RZ, RZ, RZ ;  /* 0x000000ffff1a7224 */ /* 0x000fe200078e00ff */
[----:B------:R-:W5:Y:S01]  /*00b0*/  S2UR UR5, SR_CgaCtaId ;  /* 0x00000000000579c3 */ /* 0x000f620000008800 */
[----:B------:R-:W-:Y:S01]  /*00c0*/  UMOV UR4, 0x400 ;  /* 0x0000040000047882 */ /* 0x000fe20000000000 */
[----:B------:R-:W-:Y:S01]  /*00d0*/  ULDC.64 UR8, c[0x0][0x220] ;  /* 0x0000880000087ab9 */ /* 0x000fe20000000a00 */
[----:B-1----:R-:W-:Y:S01]  /*00e0*/  IMAD.SHL.U32 R13, R13, 0x10, RZ ;  /* 0x000000100d0d7824 */ /* 0x002fe200078e00ff */
[----:B---3--:R-:W-:-:S04]  /*00f0*/  SHF.R.U32.HI R12, RZ, 0x4, R0 ;  /* 0x00000004ff0c7819 */ /* 0x008fc80000011600 */
[----:B------:R-:W-:Y:S01]  /*0100*/  LOP3.LUT R4, R13, 0xf, R0, 0xf8, !PT ;  /* 0x0000000f0d047812 */ /* 0x000fe200078ef800 */
[----:B----4-:R-:W-:Y:S01]  /*0110*/  IMAD.SHL.U32 R11, R10, 0x10, RZ ;  /* 0x000000100a0b7824 */ /* 0x010fe200078e00ff */
[----:B------:R-:W-:Y:S02]  /*0120*/  SGXT.U32 R12, R12, 0x3 ;  /* 0x000000030c0c781a */ /* 0x000fe40000000000 */
[----:B------:R-:W-:Y:S02]  /*0130*/  SHF.R.S32.HI R5, RZ, 0x1f, R4 ;  /* 0x0000001fff057819 */ /* 0x000fe40000011404 */
[----:B------:R-:W-:Y:S02]  /*0140*/  LOP3.LUT R16, R11, R12, RZ, 0xfc, !PT ;  /* 0x0000000c0b107212 */ /* 0x000fe400078efcff */
[----:B------:R-:W-:Y:S02]  /*0150*/  LEA.HI R5, R5, R4, RZ, 0x2 ;  /* 0x0000000405057211 */ /* 0x000fe400078f10ff */
[----:B------:R-:W-:Y:S01]  /*0160*/  ISETP.GE.AND P0, PT, R4, 0x10, PT ;  /* 0x000000100400780c */ /* 0x000fe20003f06270 */
[----:B------:R-:W-:Y:S01]  /*0170*/  IMAD.SHL.U32 R16, R16, 0x40, RZ ;  /* 0x0000004010107824 */ /* 0x000fe200078e00ff */
[C---:B------:R-:W-:Y:S01]  /*0180*/  LOP3.LUT R7, R5.reuse, 0x7ffffffc, RZ, 0xc0, !PT ;  /* 0x7ffffffc05077812 */ /* 0x040fe200078ec0ff */
[----:B------:R-:W-:-:S03]  /*0190*/  IMAD.SHL.U32 R5, R5, 0x4, RZ ;  /* 0x0000000405057824 */ /* 0x000fc600078e00ff */
[----:B------:R-:W-:Y:S01]  /*01a0*/  LOP3.LUT R18, R16, 0x200, RZ, 0xfc, !PT ;  /* 0x0000020010127812 */ /* 0x000fe200078efcff */
[----:B------:R-:W-:Y:S01]  /*01b0*/  IMAD.IADD R7, R4, 0x1, -R7 ;  /* 0x0000000104077824 */ /* 0x000fe200078e0a07 */
[----:B------:R-:W-:-:S05]  /*01c0*/  LOP3.LUT R6, R5, 0xfffffff0, RZ, 0xc0, !PT ;  /* 0xfffffff005067812 */ /* 0x000fca00078ec0ff */
[----:B------:R-:W-:-:S04]  /*01d0*/  IMAD R19, R7, 0x2, R6 ;  /* 0x0000000207137824 */ /* 0x000fc800078e0206 */
[C---:B------:R-:W-:Y:S02]  /*01e0*/  VIADD R7, R19.reuse, 0x1 ;  /* 0x0000000113077836 */ /* 0x040fe40000000000 */
[----:B------:R-:W-:Y:S02]  /*01f0*/  IMAD.IADD R9, R19, 0x1, R18 ;  /* 0x0000000113097824 */ /* 0x000fe400078e0212 */
[----:B------:R-:W-:Y:S02]  /*0200*/  IMAD.IADD R21, R18, 0x1, R7 ;  /* 0x0000000112157824 */ /* 0x000fe400078e0207 */
[----:B--2---:R-:W-:-:S04]  /*0210*/  IMAD.WIDE R8, R9, 0x4, R2 ;  /* 0x0000000409087825 */ /* 0x004fc800078e0202 */
[----:B------:R-:W-:Y:S01]  /*0220*/  IMAD.WIDE R20, R21, 0x4, R2 ;  /* 0x0000000415147825 */ /* 0x000fe200078e0202 */
[----:B------:R1:W2:Y:S03]  /*0230*/  @!P0 LDG.E.EL R14, desc[UR6][R8.64] ;  /* 0x00000006080e8981 */ /* 0x0002a6000c2e1900 */
[C---:B------:R-:W-:Y:S01]  /*0240*/  VIADD R25, R19.reuse, 0x8 ;  /* 0x0000000813197836 */ /* 0x040fe20000000000 */
[----:B------:R3:W2:Y:S01]  /*0250*/  @!P0 LDG.E.EL R15, desc[UR6][R20.64] ;  /* 0x00000006140f8981 */ /* 0x0006a2000c2e1900 */
[C---:B------:R-:W-:Y:S02]  /*0260*/  VIADD R23, R19.reuse, 0x9 ;  /* 0x0000000913177836 */ /* 0x040fe40000000000 */
[----:B------:R-:W-:Y:S02]  /*0270*/  IMAD.IADD R27, R18, 0x1, R25 ;  /* 0x00000001121b7824 */ /* 0x000fe400078e0219 */
[----:B------:R-:W-:-:S02]  /*0280*/  IMAD.IADD R5, R19, 0x1, R16 ;  /* 0x0000000113057824 */ /* 0x000fc400078e0210 */
[----:B-1----:R-:W-:-:S04]  /*0290*/  IMAD.WIDE R8, R27, 0x4, R2 ;  /* 0x000000041b087825 */ /* 0x002fc800078e0202 */
[----:B------:R-:W-:Y:S01]  /*02a0*/  IMAD.IADD R7, R16, 0x1, R7 ;  /* 0x0000000110077824 */ /* 0x000fe200078e0207 */
[----:B------:R-:W4:Y:S01]  /*02b0*/  @!P0 LDG.E.EL R22, desc[UR6][R8.64] ;  /* 0x0000000608168981 */ /* 0x000f22000c2e1900 */
[----:B---3--:R-:W-:Y:S02]  /*02c0*/  IMAD.IADD R21, R18, 0x1, R23 ;  /* 0x0000000112157824 */ /* 0x008fe400078e0217 */
[----:B------:R-:W-:-:S04]  /*02d0*/  IMAD.WIDE R4, R5, 0x4, R2 ;  /* 0x0000000405047825 */ /* 0x000fc800078e0202 */
[----:B------:R-:W-:Y:S01]  /*02e0*/  IMAD.WIDE R6, R7, 0x4, R2 ;  /* 0x0000000407067825 */ /* 0x000fe200078e0202 */
[----:B------:R-:W3:Y:S03]  /*02f0*/  @!P0 LDG.E.EL R24, desc[UR6][R4.64] ;  /* 0x0000000604188981 */ /* 0x000ee6000c2e1900 */
[----:B------:R-:W-:Y:S01]  /*0300*/  IMAD.IADD R19, R16, 0x1, R25 ;  /* 0x0000000110137824 */ /* 0x000fe200078e0219 */
[----:B------:R-:W3:Y:S01]  /*0310*/  @!P0 LDG.E.EL R17, desc[UR6][R6.64] ;  /* 0x0000000606118981 */ /* 0x000ee2000c2e1900 */
[----:B------:R-:W-:Y:S02]  /*0320*/  IMAD.MOV.U32 R25, RZ, RZ, RZ ;  /* 0x000000ffff197224 */ /* 0x000fe400078e00ff */
[----:B------:R-:W-:-:S04]  /*0330*/  IMAD.WIDE R20, R21, 0x4, R2 ;  /* 0x0000000415147825 */ /* 0x000fc800078e0202 */
[----:B------:R-:W-:Y:S01]  /*0340*/  IMAD.WIDE R18, R19, 0x4, R2 ;  /* 0x0000000413127825 */ /* 0x000fe200078e0202 */
[----:B------:R-:W3:Y:S03]  /*0350*/  @!P0 LDG.E.EL R25, desc[UR6][R20.64] ;  /* 0x0000000614198981 */ /* 0x000ee6000c2e1900 */
[----:B------:R-:W-:Y:S01]  /*0360*/  IMAD.IADD R23, R16, 0x1, R23 ;  /* 0x0000000110177824 */ /* 0x000fe200078e0217 */
[----:B------:R-:W3:Y:S03]  /*0370*/  @!P0 LDG.E.EL R26, desc[UR6][R18.64] ;  /* 0x00000006121a8981 */ /* 0x000ee6000c2e1900 */
[----:B------:R-:W-:-:S04]  /*0380*/  IMAD.WIDE R2, R23, 0x4, R2 ;  /* 0x0000000417027825 */ /* 0x000fc800078e0202 */
[----:B------:R-:W-:-:S06]  /*0390*/  IMAD.MOV.U32 R23, RZ, RZ, RZ ;  /* 0x000000ffff177224 */ /* 0x000fcc00078e00ff */
[----:B------:R1:W3:Y:S02]  /*03a0*/  @!P0 LDG.E.EL R23, desc[UR6][R2.64] ;  /* 0x0000000602178981 */ /* 0x0002e4000c2e1900 */
[----:B01----:R-:W-:-:S05]  /*03b0*/  IMAD.SHL.U32 R2, R0, 0x10, RZ ;  /* 0x0000001000027824 */ /* 0x003fca00078e00ff */
[----:B------:R-:W-:Y:S01]  /*03c0*/  LOP3.LUT R7, R2, 0xf0, RZ, 0xc0, !PT ;  /* 0x000000f002077812 */ /* 0x000fe200078ec0ff */
[----:B-----5:R-:W-:-:S03]  /*03d0*/  UPRMT UR4, UR5, 0x654, UR4 ;  /* 0x0000065405047896 */ /* 0x020fc60008000004 */
[----:B------:R-:W-:-:S04]  /*03e0*/  LOP3.LUT R12, R7, R12, RZ, 0xfc, !PT ;  /* 0x0000000c070c7212 */ /* 0x000fc800078efcff */
[----:B------:R-:W-:-:S04]  /*03f0*/  LEA.HI R7, R7, R12, RZ, 0x1d ;  /* 0x0000000c07077211 */ /* 0x000fc800078fe8ff */
[----:B------:R-:W-:Y:S01]  /*0400*/  LEA R12, R7, UR4, 0x2 ;  /* 0x00000004070c7c11 */ /* 0x000fe2000f8e10ff */
[----:B------:R-:W-:Y:S01]  /*0410*/  IMAD.SHL.U32 R4, R0, 0x2, RZ ;  /* 0x0000000200047824 */ /* 0x000fe200078e00ff */
[----:B------:R-:W-:-:S04]  /*0420*/  SHF.R.U32.HI R2, RZ, 0x2, R0 ;  /* 0x00000002ff027819 */ /* 0x000fc80000011600 */
[----:B------:R-:W-:Y:S02]  /*0430*/  LOP3.LUT R3, R2, 0x1e, RZ, 0xc0, !PT ;  /* 0x0000001e02037812 */ /* 0x000fe400078ec0ff */
[----:B------:R-:W-:-:S05]  /*0440*/  LOP3.LUT R6, R4, 0xfe, RZ, 0xc0, !PT ;  /* 0x000000fe04067812 */ /* 0x000fca00078ec0ff */
[----:B------:R-:W-:-:S05]  /*0450*/  IMAD.IADD R6, R6, 0x1, R3 ;  /* 0x0000000106067824 */ /* 0x000fca00078e0203 */
[----:B------:R-:W-:Y:S02]  /*0460*/  LEA R2, R6, UR4, 0x2 ;  /* 0x0000000406027c11 */ /* 0x000fe4000f8e10ff */
[----:B------:R-:W-:Y:S02]  /*0470*/  SHF.R.S32.HI R8, RZ, 0x1b, R10 ;  /* 0x0000001bff087819 */ /* 0x000fe4000001140a */
[----:B------:R-:W-:Y:S02]  /*0480*/  LOP3.LUT R11, R11, 0xe, R4, 0xf8, !PT ;  /* 0x0000000e0b0b7812 */ /* 0x000fe400078ef804 */
[----:B------:R-:W-:Y:S01]  /*0490*/  SGXT R8, R8, 0x1 ;  /* 0x000000010808781a */ /* 0x000fe20000000200 */
[----:B------:R-:W0:Y:S01]  /*04a0*/  LDC.64 R4, c[0x0][0x218] ;  /* 0x00008600ff047b82 */ /* 0x000e220000000a00 */
[----:B------:R-:W-:Y:S02]  /*04b0*/  SHF.R.U32.HI R0, RZ, 0x3, R0 ;  /* 0x00000003ff007819 */ /* 0x000fe40000011600 */
[----:B------:R-:W-:-:S02]  /*04c0*/  LEA.HI R8, R8, R11, RZ, 0x9 ;  /* 0x0000000b08087211 */ /* 0x000fc400078f48ff */
[----:B------:R-:W-:Y:S02]  /*04d0*/  SGXT.U32 R0, R0, 0x4 ;  /* 0x000000040000781a */ /* 0x000fe40000000000 */
[C---:B------:R-:W-:Y:S01]  /*04e0*/  LOP3.LUT R10, R8.reuse, 0xfffffe00, RZ, 0xc0, !PT ;  /* 0xfffffe00080a7812 */ /* 0x040fe200078ec0ff */
[----:B------:R-:W-:Y:S01]  /*04f0*/  IMAD.SHL.U32 R8, R8, 0x10, RZ ;  /* 0x0000001008087824 */ /* 0x000fe200078e00ff */
[----:B------:R-:W-:-:S03]  /*0500*/  LOP3.LUT R0, R13, R0, RZ, 0xfc, !PT ;  /* 0x000000000d007212 */ /* 0x000fc600078efcff */
[----:B------:R-:W-:Y:S01]  /*0510*/  IMAD.IADD R11, R11, 0x1, -R10 ;  /* 0x000000010b0b7824 */ /* 0x000fe200078e0a0a */
[----:B------:R-:W-:-:S03]  /*0520*/  LOP3.LUT R8, R8, 0xffffe000, RZ, 0xc0, !PT ;  /* 0xffffe00008087812 */ /* 0x000fc600078ec0ff */
[----:B------:R-:W-:-:S04]  /*0530*/  IMAD R11, R0, 0x200, R11 ;  /* 0x00000200000b7824 */ /* 0x000fc800078e020b */
[----:B------:R-:W-:-:S04]  /*0540*/  IMAD.IADD R11, R11, 0x1, R8 ;  /* 0x000000010b0b7824 */ /* 0x000fc800078e0208 */
[----:B0-----:R-:W-:Y:S01]  /*0550*/  IMAD.WIDE R4, R11, 0x4, R4 ;  /* 0x000000040b047825 */ /* 0x001fe200078e0204 */
[C---:B--2---:R-:W-:Y:S02]  /*0560*/  FSETP.GT.AND P1, PT, R15.reuse, R14, PT ;  /* 0x0000000e0f00720b */ /* 0x044fe40003f24000 */
[----:B------:R-:W-:Y:S02]  /*0570*/  FSETP.NAN.AND P2, PT, R15, R15, PT ;  /* 0x0000000f0f00720b */ /* 0x000fe40003f48000 */
[----:B----4-:R-:W-:-:S09]  /*0580*/  FSETP.NAN.AND P5, PT, R22, R22, PT ;  /* 0x000000161600720b */ /* 0x010fd20003fa8000 */
[----:B------:R-:W-:-:S04]  /*0590*/  @!P1 FSEL R15, R15, R14, P2 ;  /* 0x0000000e0f0f9208 */ /* 0x000fc80001000000 */
[----:B------:R-:W-:Y:S02]  /*05a0*/  FSETP.GEU.AND P4, PT, R15, R22, PT ;  /* 0x000000160f00720b */ /* 0x000fe40003f8e000 */
[----:B---3--:R-:W-:Y:S02]  /*05b0*/  FSETP.GT.AND P0, PT, R17, R24, PT ;  /* 0x000000181100720b */ /* 0x008fe40003f04000 */
[----:B------:R-:W-:Y:S02]  /*05c0*/  @!P5 FSEL R22, R22, R15, !P4 ;  /* 0x0000000f1616d208 */ /* 0x000fe40006000000 */
[----:B------:R-:W-:Y:S02]  /*05d0*/  FSETP.NAN.AND P3, PT, R25, R25, PT ;  /* 0x000000191900720b */ /* 0x000fe40003f68000 */
[----:B------:R-:W-:Y:S02]  /*05e0*/  FSETP.NAN.AND P6, PT, R17, R17, PT ;  /* 0x000000111100720b */ /* 0x000fe40003fc8000 */
[----:B------:R-:W-:-:S02]  /*05f0*/  FSETP.NAN.AND P2, PT, R26, R26, PT ;  /* 0x0000001a1a00720b */ /* 0x000fc40003f48000 */
[----:B------:R-:W-:-:S03]  /*0600*/  FSETP.GEU.AND P5, PT, R22, R25, PT ;  /* 0x000000191600720b */ /* 0x000fc60003fae000 */
[----:B------:R-:W-:-:S04]  /*0610*/  @!P0 FSEL R17, R17, R24, P6 ;  /* 0x0000001811118208 */ /* 0x000fc80003000000 */
[----:B------:R-:W-:Y:S02]  /*0620*/  @!P3 SEL R25, R25, R22, !P5 ;  /* 0x000000161919b207 */ /* 0x000fe40006800000 */
[----:B------:R-:W-:Y:S02]  /*0630*/  FSETP.GEU.AND P6, PT, R17, R26, PT ;  /* 0x0000001a1100720b */ /* 0x000fe40003fce000 */
[----:B------:R-:W-:Y:S02]  /*0640*/  FSETP.NAN.AND P3, PT, R23, R23, PT ;  /* 0x000000171700720b */ /* 0x000fe40003f68000 */
[----:B------:R-:W-:-:S04]  /*0650*/  @!P2 FSEL R26, R26, R17, !P6 ;  /* 0x000000111a1aa208 */ /* 0x000fc80007000000 */
[----:B------:R-:W-:Y:S01]  /*0660*/  FSETP.GEU.AND P2, PT, R26, R23, PT ;  /* 0x000000171a00720b */ /* 0x000fe20003f4e000 */
[----:B------:R-:W-:Y:S06]  /*0670*/  STS [R12+0x20], R25 ;  /* 0x000020190c007388 */ /* 0x000fec0000000800 */
[----:B------:R-:W-:-:S05]  /*0680*/  @!P3 SEL R23, R23, R26, !P2 ;  /* 0x0000001a1717b207 */ /* 0x000fca0005000000 */
[----:B------:R-:W-:Y:S01]  /*0690*/  STS [R12], R23 ;  /* 0x000000170c007388 */ /* 0x000fe20000000800 */
[----:B------:R-:W-:Y:S06]  /*06a0*/  BAR.SYNC.DEFER_BLOCKING 0x0 ;  /* 0x0000000000007b1d */ /* 0x000fec0000010000 */
[----:B------:R-:W0:Y:S01]  /*06b0*/  LDS.64 R2, [R2] ;  /* 0x0000000002027984 */ /* 0x000e220000000a00 */
[----:B------:R-:W-:Y:S02]  /*06c0*/  ISETP.GE.AND P3, PT, R0, 0x10, PT ;  /* 0x000000100000780c */ /* 0x000fe40003f66270 */
[----:B------:R-:W-:-:S02]  /*06d0*/  SEL R0, RZ, 0x1, !P0 ;  /* 0x00000001ff007807 */ /* 0x000fc40004000000 */
[----:B------:R-:W-:Y:S02]  /*06e0*/  SEL R8, RZ, 0x1, !P1 ;  /* 0x00000001ff087807 */ /* 0x000fe40004800000 */
[----:B------:R-:W-:Y:S02]  /*06f0*/  SEL R0, R0, 0x2, P6 ;  /* 0x0000000200007807 */ /* 0x000fe40003000000 */
[----:B------:R-:W-:Y:S02]  /*0700*/  SEL R9, R8, 0x2, P4 ;  /* 0x0000000208097807 */ /* 0x000fe40002000000 */
[----:B------:R-:W-:Y:S02]  /*0710*/  SEL R0, R0, 0x3, P2 ;  /* 0x0000000300007807 */ /* 0x000fe40001000000 */
[----:B------:R-:W-:Y:S01]  /*0720*/  SEL R10, R9, 0x3, P5 ;  /* 0x00000003090a7807 */ /* 0x000fe20002800000 */
[----:B0-----:R0:W-:Y:S01]  /*0730*/  @!P3 STG.E.64 desc[UR6][R4.64], R2 ;  /* 0x000000020400b986 */ /* 0x0011e2000c101b06 */
[----:B------:R-:W-:Y:S01]  /*0740*/  BAR.SYNC.DEFER_BLOCKING 0x0 ;  /* 0x0000000000007b1d */ /* 0x000fe20000010000 */
[----:B------:R-:W-:-:S05]  /*0750*/  IADD3 R8, P0, R11, UR8, RZ ;  /* 0x000000080b087c10 */ /* 0x000fca000ff1e0ff */
[----:B------:R0:W-:Y:S04]  /*0760*/  STS.U8 [R7+UR4], R0 ;  /* 0x0000000007007988 */ /* 0x0001e80008000004 */
[----:B------:R0:W-:Y:S01]  /*0770*/  STS.U8 [R7+UR4+0x8], R10 ;  /* 0x0000080a07007988 */ /* 0x0001e20008000004 */
[----:B------:R-:W-:Y:S01]  /*0780*/  LEA.HI.X.SX32 R9, R11, UR9, 0x1, P0 ;  /* 0x000000090b097c11 */ /* 0x000fe200080f0eff */
[----:B------:R-:W-:Y:S06]  /*0790*/  BAR.SYNC.DEFER_BLOCKING 0x0 ;  /* 0x0000000000007b1d */ /* 0x000fec0000010000 */
[----:B0-----:R-:W-:Y:S05]  /*07a0*/  @P3 EXIT ;  /* 0x000000000000394d */ /* 0x001fea0003800000 */
[----:B------:R-:W0:Y:S04]  /*07b0*/  LDS.U16 R3, [R6+UR4] ;  /* 0x0000000406037984 */ /* 0x000e280008000400 */
[----:B0-----:R-:W-:Y:S01]  /*07c0*/  STG.E.U16 desc[UR6][R8.64], R3 ;  /* 0x0000000308007986 */ /* 0x001fe2000c101506 */
[----:B------:R-:W-:Y:S05]  /*07d0*/  EXIT ;  /* 0x000000000000794d */ /* 0x000fea0003800000 */
.L_x_0:
[----:B------:R-:W-:-:S00]  /*07e0*/  BRA `(.L_x_0) ;  /* 0xfffffffc00fc7947 */ /* 0x000fc0000383ffff */
[----:B------:R-:W-:-:S00]  /*07f0*/  NOP ;  /* 0x0000000000007918 */ /* 0x000fc00000000000 */
        /* <DEDUP_REMOVED lines=8> */
.L_x_1:


//--------------------- .nv.shared.triton_poi_fused_max_pool2d_with_indices_20 --------------------------
	.section	.nv.shared.triton_poi_fused_max_pool2d_with_indices_20,"aw",@nobits
	.sectionflags	@""
	.align	16
	.zero		1024


//--------------------- .nv.constant0.triton_poi_fused_max_pool2d_with_indices_20 --------------------------
	.section	.nv.constant0.triton_poi_fused_max_pool2d_with_indices_20,"a",@progbits
	.sectionflags	@""
	.align	4
.nv.constant0.triton_poi_fused_max_pool2d_with_indices_20:
	.zero		560
